	.headerflags	@"EF_CUDA_TEXMODE_UNIFIED EF_CUDA_64BIT_ADDRESS EF_CUDA_ACCELERATORS EF_CUDA_SM90 EF_CUDA_VIRTUAL_SM(EF_CUDA_SM90)"
	.elftype	@"ET_EXEC"


//--------------------- .nv.info                  --------------------------
	.section	.nv.info,"",@"SHT_CUDA_INFO"
	.align	4


	//----- nvinfo : EIATTR_REGCOUNT
	.align		4
        /*0000*/ 	.byte	0x04, 0x2f
        /*0002*/ 	.short	(.L_1 - .L_0)
	.align		4
.L_0:
        /*0004*/ 	.word	index@(triton_poi_fused_sum_0)
        /*0008*/ 	.word	0x00000018


	//----- nvinfo : EIATTR_MIN_STACK_SIZE
	.align		4
.L_1:
        /*000c*/ 	.byte	0x04, 0x12
        /*000e*/ 	.short	(.L_3 - .L_2)
	.align		4
.L_2:
        /*0010*/ 	.word	index@(triton_poi_fused_sum_0)
        /*0014*/ 	.word	0x00000000


	//----- nvinfo : EIATTR_FRAME_SIZE
	.align		4
.L_3:
        /*0018*/ 	.byte	0x04, 0x11
        /*001a*/ 	.short	(.L_5 - .L_4)
	.align		4
.L_4:
        /*001c*/ 	.word	index@(triton_poi_fused_sum_0)
        /*0020*/ 	.word	0x00000000


	//----- nvinfo : EIATTR_MIN_STACK_SIZE
	.align		4
.L_5:
        /*0024*/ 	.byte	0x04, 0x12
        /*0026*/ 	.short	(.L_7 - .L_6)
	.align		4
.L_6:
        /*0028*/ 	.word	index@(triton_poi_fused_sum_0)
        /*002c*/ 	.word	0x00000000
.L_7:


//--------------------- .nv.info.triton_poi_fused_sum_0 --------------------------
	.section	.nv.info.triton_poi_fused_sum_0,"",@"SHT_CUDA_INFO"
	.sectionflags	@""
	.align	4


	//----- nvinfo : EIATTR_CUDA_API_VERSION
	.align		4
        /*0000*/ 	.byte	0x04, 0x37
        /*0002*/ 	.short	(.L_9 - .L_8)
.L_8:
        /*0004*/ 	.word	0x0000007c


	//----- nvinfo : EIATTR_KPARAM_INFO
	.align		4
.L_9:
        /*0008*/ 	.byte	0x04, 0x17
        /*000a*/ 	.short	(.L_11 - .L_10)
.L_10:
        /*000c*/ 	.word	0x00000000
        /*0010*/ 	.short	0x0002
        /*0012*/ 	.short	0x0010
        /*0014*/ 	.byte	0x00, 0xf0, 0x11, 0x00


	//----- nvinfo : EIATTR_KPARAM_INFO
	.align		4
.L_11:
        /*0018*/ 	.byte	0x04, 0x17
        /*001a*/ 	.short	(.L_13 - .L_12)
.L_12:
        /*001c*/ 	.word	0x00000000
        /*0020*/ 	.short	0x0001
        /*0022*/ 	.short	0x0008
        /*0024*/ 	.byte	0x00, 0xf4, 0x21, 0x00


	//----- nvinfo : EIATTR_KPARAM_INFO
	.align		4
.L_13:
        /*0028*/ 	.byte	0x04, 0x17
        /*002a*/ 	.short	(.L_15 - .L_14)
.L_14:
        /*002c*/ 	.word	0x00000000
        /*0030*/ 	.short	0x0000
        /*0032*/ 	.short	0x0000
        /*0034*/ 	.byte	0x00, 0xf4, 0x21, 0x00


	//----- nvinfo : EIATTR_SPARSE_MMA_MASK
	.align		4
.L_15:
        /*0038*/ 	.byte	0x03, 0x50
        /*003a*/ 	.short	0x0000


	//----- nvinfo : EIATTR_MAXREG_COUNT
	.align		4
        /*003c*/ 	.byte	0x03, 0x1b
        /*003e*/ 	.short	0x00ff


	//----- nvinfo : EIATTR_EXIT_INSTR_OFFSETS
	.align		4
        /*0040*/ 	.byte	0x04, 0x1c
        /*0042*/ 	.short	(.L_17 - .L_16)


	//   ....[0]....
.L_16:
        /*0044*/ 	.word	0x00000200


	//   ....[1]....
        /*0048*/ 	.word	0x00000220


	//----- nvinfo : EIATTR_REQNTID
	.align		4
.L_17:
        /*004c*/ 	.byte	0x04, 0x10
        /*004e*/ 	.short	(.L_19 - .L_18)
.L_18:
        /*0050*/ 	.word	0x00000020
        /*0054*/ 	.word	0x00000001
        /*0058*/ 	.word	0x00000001


	//----- nvinfo : EIATTR_CBANK_PARAM_SIZE
	.align		4
.L_19:
        /*005c*/ 	.byte	0x03, 0x19
        /*005e*/ 	.short	0x0014


	//----- nvinfo : EIATTR_PARAM_CBANK
	.align		4
        /*0060*/ 	.byte	0x04, 0x0a
        /*0062*/ 	.short	(.L_21 - .L_20)
	.align		4
.L_20:
        /*0064*/ 	.word	index@(.nv.constant0.triton_poi_fused_sum_0)
        /*0068*/ 	.short	0x0210
        /*006a*/ 	.short	0x0014


	//----- nvinfo : EIATTR_SW_WAR
	.align		4
.L_21:
        /*006c*/ 	.byte	0x04, 0x36
        /*006e*/ 	.short	(.L_23 - .L_22)
.L_22:
        /*0070*/ 	.word	0x00000008
.L_23:


//--------------------- .nv.callgraph             --------------------------
	.section	.nv.callgraph,"",@"SHT_CUDA_CALLGRAPH"
	.align	4
	.sectionentsize	8
	.align		4
        /*0000*/ 	.word	0x00000000
	.align		4
        /*0004*/ 	.word	0xffffffff
	.align		4
        /*0008*/ 	.word	0x00000000
	.align		4
        /*000c*/ 	.word	0xfffffffe
	.align		4
        /*0010*/ 	.word	0x00000000
	.align		4
        /*0014*/ 	.word	0xfffffffd
	.align		4
        /*0018*/ 	.word	0x00000000
	.align		4
        /*001c*/ 	.word	0xfffffffc


//--------------------- .text.triton_poi_fused_sum_0 --------------------------
	.section	.text.triton_poi_fused_sum_0,"ax",@progbits
	.align	128
        .global         triton_poi_fused_sum_0
        .type           triton_poi_fused_sum_0,@function
        .size           triton_poi_fused_sum_0,(.L_x_1 - triton_poi_fused_sum_0)
        .other          triton_poi_fused_sum_0,@"STO_CUDA_ENTRY STV_DEFAULT"
triton_poi_fused_sum_0:
.text.triton_poi_fused_sum_0:
[----:B------:R-:W0:Y:S02]  /*0000*/  LDC R1, c[0x0][0x28] ;  /* 0x00000a00ff017b82 */ /* 0x000e240000000800 */
[----:B------:R-:W1:Y:S01]  /*0010*/  S2R R0, SR_TID.X ;  /* 0x0000000000007919 */ /* 0x000e620000002100 */
[----:B------:R-:W2:Y:S01]  /*0020*/  LDC.64 R8, c[0x0][0x210] ;  /* 0x00008400ff087b82 */ /* 0x000ea20000000a00 */
[----:B------:R-:W-:Y:S02]  /*0030*/  CS2R R12, SRZ ;  /* 0x00000000000c7805 */ /* 0x000fe4000001ff00 */
[----:B------:R-:W-:Y:S01]  /*0040*/  CS2R R14, SRZ ;  /* 0x00000000000e7805 */ /* 0x000fe2000001ff00 */
[----:B------:R-:W3:Y:S01]  /*0050*/  S2R R11, SR_CTAID.X ;  /* 0x00000000000b7919 */ /* 0x000ee20000002500 */
[----:B------:R-:W-:Y:S01]  /*0060*/  ULDC.64 UR4, c[0x0][0x208] ;  /* 0x0000820000047ab9 */ /* 0x000fe20000000a00 */
[----:B------:R-:W-:Y:S02]  /*0070*/  CS2R R16, SRZ ;  /* 0x0000000000107805 */ /* 0x000fe4000001ff00 */
[----:B-1----:R-:W-:-:S04]  /*0080*/  SHF.L.U32 R0, R0, 0x1, RZ ;  /* 0x0000000100007819 */ /* 0x002fc800000006ff */
[----:B------:R-:W-:-:S04]  /*0090*/  LOP3.LUT R0, R0, 0x3e, RZ, 0xc0, !PT ;  /* 0x0000003e00007812 */ /* 0x000fc800078ec0ff */
[----:B---3--:R-:W-:-:S04]  /*00a0*/  LEA R11, R11, R0, 0x6 ;  /* 0x000000000b0b7211 */ /* 0x008fc800078e30ff */
[C---:B------:R-:W-:Y:S01]  /*00b0*/  ISETP.GE.AND P0, PT, R11.reuse, 0x40, PT ;  /* 0x000000400b00780c */ /* 0x040fe20003f06270 */
[--C-:B--2---:R-:W-:Y:S01]  /*00c0*/  IMAD.WIDE R2, R11, 0x4, R8.reuse ;  /* 0x000000040b027825 */ /* 0x104fe200078e0208 */
[----:B------:R-:W-:Y:S02]  /*00d0*/  IADD3 R5, R11, 0x40, RZ ;  /* 0x000000400b057810 */ /* 0x000fe40007ffe0ff */
[----:B------:R-:W-:Y:S02]  /*00e0*/  IADD3 R7, R11, 0x80, RZ ;  /* 0x000000800b077810 */ /* 0x000fe40007ffe0ff */
[----:B------:R-:W-:Y:S01]  /*00f0*/  IADD3 R19, R11, 0xc0, RZ ;  /* 0x000000c00b137810 */ /* 0x000fe20007ffe0ff */
[----:B------:R-:W-:-:S04]  /*0100*/  IMAD.WIDE R4, R5, 0x4, R8 ;  /* 0x0000000405047825 */ /* 0x000fc800078e0208 */
[--C-:B------:R-:W-:Y:S02]  /*0110*/  IMAD.WIDE R6, R7, 0x4, R8.reuse ;  /* 0x0000000407067825 */ /* 0x100fe400078e0208 */
[----:B------:R1:W2:Y:S02]  /*0120*/  @!P0 LDG.E.64 R12, desc[UR4][R2.64] ;  /* 0x00000004020c8981 */ /* 0x0002a4000c1e1b00 */
[----:B------:R-:W-:Y:S02]  /*0130*/  IMAD.WIDE R8, R19, 0x4, R8 ;  /* 0x0000000413087825 */ /* 0x000fe400078e0208 */
[----:B------:R-:W2:Y:S01]  /*0140*/  @!P0 LDG.E.64 R14, desc[UR4][R4.64] ;  /* 0x00000004040e8981 */ /* 0x000ea2000c1e1b00 */
[----:B------:R-:W-:-:S03]  /*0150*/  CS2R R18, SRZ ;  /* 0x0000000000127805 */ /* 0x000fc6000001ff00 */
[----:B------:R-:W3:Y:S01]  /*0160*/  @!P0 LDG.E.64 R16, desc[UR4][R6.64] ;  /* 0x0000000406108981 */ /* 0x000ee2000c1e1b00 */
[----:B-1----:R-:W1:Y:S03]  /*0170*/  LDC.64 R2, c[0x0][0x218] ;  /* 0x00008600ff027b82 */ /* 0x002e660000000a00 */
[----:B------:R-:W4:Y:S01]  /*0180*/  @!P0 LDG.E.64 R18, desc[UR4][R8.64] ;  /* 0x0000000408128981 */ /* 0x000f22000c1e1b00 */
[----:B-1----:R-:W-:-:S04]  /*0190*/  IMAD.WIDE R2, R11, 0x4, R2 ;  /* 0x000000040b027825 */ /* 0x002fc800078e0202 */
[----:B--2---:R-:W-:Y:S01]  /*01a0*/  FADD R21, R14, R12 ;  /* 0x0000000c0e157221 */ /* 0x004fe20000000000 */
[----:B------:R-:W-:-:S03]  /*01b0*/  FADD R0, R15, R13 ;  /* 0x0000000d0f007221 */ /* 0x000fc60000000000 */
[----:B---3--:R-:W-:Y:S01]  /*01c0*/  FADD R21, R21, R16 ;  /* 0x0000001015157221 */ /* 0x008fe20000000000 */
[----:B------:R-:W-:-:S03]  /*01d0*/  FADD R0, R0, R17 ;  /* 0x0000001100007221 */ /* 0x000fc60000000000 */
[----:B----4-:R-:W-:Y:S01]  /*01e0*/  FADD R18, R21, R18 ;  /* 0x0000001215127221 */ /* 0x010fe20000000000 */
[----:B------:R-:W-:Y:S01]  /*01f0*/  FADD R19, R0, R19 ;  /* 0x0000001300137221 */ /* 0x000fe20000000000 */
[----:B------:R-:W-:Y:S06]  /*0200*/  @P0 EXIT ;  /* 0x000000000000094d */ /* 0x000fec0003800000 */
[----:B------:R-:W-:Y:S01]  /*0210*/  STG.E.64 desc[UR4][R2.64], R18 ;  /* 0x0000001202007986 */ /* 0x000fe2000c101b04 */
[----:B------:R-:W-:Y:S05]  /*0220*/  EXIT ;  /* 0x000000000000794d */ /* 0x000fea0003800000 */
.L_x_0:
[----:B------:R-:W-:-:S00]  /*0230*/  BRA `(.L_x_0) ;  /* 0xfffffffc00fc7947 */ /* 0x000fc0000383ffff */
[----:B------:R-:W-:-:S00]  /*0240*/  NOP ;  /* 0x0000000000007918 */ /* 0x000fc00000000000 */
        /* <DEDUP_REMOVED lines=11> */
.L_x_1:


//--------------------- .nv.constant0.triton_poi_fused_sum_0 --------------------------
	.section	.nv.constant0.triton_poi_fused_sum_0,"a",@progbits
	.sectionflags	@""
	.align	4
.nv.constant0.triton_poi_fused_sum_0:
	.zero		548
